//
// Generated by NVIDIA NVVM Compiler
//
// Compiler Build ID: CL-36424714
// Cuda compilation tools, release 13.0, V13.0.88
// Based on NVVM 20.0.0
//

.version 9.0
.target sm_100
.address_size 64

	// .globl	_Z3vpvPfS_S_

.visible .entry _Z3vpvPfS_S_(
	.param .u64 .ptr .align 1 _Z3vpvPfS_S__param_0,
	.param .u64 .ptr .align 1 _Z3vpvPfS_S__param_1,
	.param .u64 .ptr .align 1 _Z3vpvPfS_S__param_2
)
{
	.reg .pred 	%p<2>;
	.reg .b32 	%r<5>;
	.reg .b32 	%f<4>;
	.reg .b64 	%rd<11>;

	ld.param.u64 	%rd1, [_Z3vpvPfS_S__param_0];
	ld.param.u64 	%rd2, [_Z3vpvPfS_S__param_1];
	ld.param.u64 	%rd3, [_Z3vpvPfS_S__param_2];
	mov.u32 	%r2, %tid.x;
	mov.u32 	%r3, %ctaid.x;
	mov.u32 	%r4, %ntid.x;
	mad.lo.s32 	%r1, %r3, %r4, %r2;
	setp.gt.s32 	%p1, %r1, 3;
	@%p1 bra 	$L__BB0_2;
	cvta.to.global.u64 	%rd4, %rd1;
	cvta.to.global.u64 	%rd5, %rd2;
	cvta.to.global.u64 	%rd6, %rd3;
	mul.wide.s32 	%rd7, %r1, 4;
	add.s64 	%rd8, %rd4, %rd7;
	ld.global.f32 	%f1, [%rd8];
	add.s64 	%rd9, %rd5, %rd7;
	ld.global.f32 	%f2, [%rd9];
	add.f32 	%f3, %f1, %f2;
	add.s64 	%rd10, %rd6, %rd7;
	st.global.f32 	[%rd10], %f3;
$L__BB0_2:
	ret;

}


// ===== COMPILED SASS (sm_100) =====

	.target	sm_100

	.elftype	@"ET_EXEC"


//--------------------- .note.nv.tkinfo           --------------------------
	.section	.note.nv.tkinfo,"",@"SHT_NOTE"
	.sectionflags	@"SHF_NOTE_NV_TKINFO"
	.tkinfo
        /*0018*/ 	.word	0x00000002
        /*0030*/ 	.string	""
        /*0030*/ 	.string	"ptxas"
        /*0030*/ 	.string	"Cuda compilation tools, release 13.0, V13.0.88"
        /*0030*/ 	.string	"Build cuda_13.0.r13.0/compiler.36424714_0"
        /*0030*/ 	.string	"-arch sm_100 -m 64 "



//--------------------- .note.nv.cuinfo           --------------------------
	.section	.note.nv.cuinfo,"",@"SHT_NOTE"
	.sectionflags	@"SHF_NOTE_NV_CUINFO"
        /*0018*/ 	.short	0x0002
        /*001a*/ 	.short	0x0064
        /*001c*/ 	.short	0x0082
	.zero		2


//--------------------- .nv.info                  --------------------------
	.section	.nv.info,"",@"SHT_CUDA_INFO"
	.align	4


	//----- nvinfo : EIATTR_REGCOUNT
	.align		4
        /*0000*/ 	.byte	0x04, 0x2f
        /*0002*/ 	.short	(.L_1 - .L_0)
	.align		4
.L_0:
        /*0004*/ 	.word	index@(_Z3vpvPfS_S_)
        /*0008*/ 	.word	0x0000000c


	//----- nvinfo : EIATTR_FRAME_SIZE
	.align		4
.L_1:
        /*000c*/ 	.byte	0x04, 0x11
        /*000e*/ 	.short	(.L_3 - .L_2)
	.align		4
.L_2:
        /*0010*/ 	.word	index@(_Z3vpvPfS_S_)
        /*0014*/ 	.word	0x00000000


	//----- nvinfo : EIATTR_MIN_STACK_SIZE
	.align		4
.L_3:
        /*0018*/ 	.byte	0x04, 0x12
        /*001a*/ 	.short	(.L_5 - .L_4)
	.align		4
.L_4:
        /*001c*/ 	.word	index@(_Z3vpvPfS_S_)
        /*0020*/ 	.word	0x00000000
.L_5:


//--------------------- .nv.compat                --------------------------
	.section	.nv.compat,"",@"SHT_CUDA_COMPAT_INFO"
	.align	4
        /*0000*/ 	.byte	0x02, 0x09, 0x00, 0x00, 0x02, 0x02, 0x01, 0x00, 0x02, 0x05, 0x05, 0x00, 0x03, 0x07, 0x01, 0x01
        /*0010*/ 	.byte	0x02, 0x03, 0x00, 0x00, 0x02, 0x06, 0x01, 0x00, 0x04, 0x0b, 0x08, 0x00, 0x09, 0x00, 0x00, 0x00
        /*0020*/ 	.byte	0x00, 0x00, 0x00, 0x00


//--------------------- .nv.info._Z3vpvPfS_S_     --------------------------
	.section	.nv.info._Z3vpvPfS_S_,"",@"SHT_CUDA_INFO"
	.sectionflags	@""
	.align	4


	//----- nvinfo : EIATTR_CUDA_API_VERSION
	.align		4
        /*0000*/ 	.byte	0x04, 0x37
        /*0002*/ 	.short	(.L_7 - .L_6)
.L_6:
        /*0004*/ 	.word	0x00000082


	//----- nvinfo : EIATTR_KPARAM_INFO
	.align		4
.L_7:
        /*0008*/ 	.byte	0x04, 0x17
        /*000a*/ 	.short	(.L_9 - .L_8)
.L_8:
        /*000c*/ 	.word	0x00000000
        /*0010*/ 	.short	0x0002
        /*0012*/ 	.short	0x0010
        /*0014*/ 	.byte	0x00, 0xf5, 0x21, 0x00


	//----- nvinfo : EIATTR_KPARAM_INFO
	.align		4
.L_9:
        /*0018*/ 	.byte	0x04, 0x17
        /*001a*/ 	.short	(.L_11 - .L_10)
.L_10:
        /*001c*/ 	.word	0x00000000
        /*0020*/ 	.short	0x0001
        /*0022*/ 	.short	0x0008
        /*0024*/ 	.byte	0x00, 0xf5, 0x21, 0x00


	//----- nvinfo : EIATTR_KPARAM_INFO
	.align		4
.L_11:
        /*0028*/ 	.byte	0x04, 0x17
        /*002a*/ 	.short	(.L_13 - .L_12)
.L_12:
        /*002c*/ 	.word	0x00000000
        /*0030*/ 	.short	0x0000
        /*0032*/ 	.short	0x0000
        /*0034*/ 	.byte	0x00, 0xf5, 0x21, 0x00


	//----- nvinfo : EIATTR_SPARSE_MMA_MASK
	.align		4
.L_13:
        /*0038*/ 	.byte	0x03, 0x50
        /*003a*/ 	.short	0x0000


	//----- nvinfo : EIATTR_MAXREG_COUNT
	.align		4
        /*003c*/ 	.byte	0x03, 0x1b
        /*003e*/ 	.short	0x00ff


	//----- nvinfo : EIATTR_MERCURY_ISA_VERSION
	.align		4
        /*0040*/ 	.byte	0x03, 0x5f
        /*0042*/ 	.short	0x0101


	//----- nvinfo : EIATTR_VRC_CTA_INIT_COUNT
	.align		4
        /*0044*/ 	.byte	0x02, 0x4a
	.zero		1
	.zero		1


	//----- nvinfo : EIATTR_EXIT_INSTR_OFFSETS
	.align		4
        /*0048*/ 	.byte	0x04, 0x1c
        /*004a*/ 	.short	(.L_15 - .L_14)


	//   ....[0]....
.L_14:
        /*004c*/ 	.word	0x00000060


	//   ....[1]....
        /*0050*/ 	.word	0x00000120


	//----- nvinfo : EIATTR_CBANK_PARAM_SIZE
	.align		4
.L_15:
        /*0054*/ 	.byte	0x03, 0x19
        /*0056*/ 	.short	0x0018


	//----- nvinfo : EIATTR_PARAM_CBANK
	.align		4
        /*0058*/ 	.byte	0x04, 0x0a
        /*005a*/ 	.short	(.L_17 - .L_16)
	.align		4
.L_16:
        /*005c*/ 	.word	index@(.nv.constant0._Z3vpvPfS_S_)
        /*0060*/ 	.short	0x0380
        /*0062*/ 	.short	0x0018


	//----- nvinfo : EIATTR_SW_WAR
	.align		4
.L_17:
        /*0064*/ 	.byte	0x04, 0x36
        /*0066*/ 	.short	(.L_19 - .L_18)
.L_18:
        /*0068*/ 	.word	0x00000008
.L_19:


//--------------------- .nv.callgraph             --------------------------
	.section	.nv.callgraph,"",@"SHT_CUDA_CALLGRAPH"
	.align	4
	.sectionentsize	8
	.align		4
        /*0000*/ 	.word	0x00000000
	.align		4
        /*0004*/ 	.word	0xffffffff
	.align		4
        /*0008*/ 	.word	0x00000000
	.align		4
        /*000c*/ 	.word	0xfffffffe
	.align		4
        /*0010*/ 	.word	0x00000000
	.align		4
        /*0014*/ 	.word	0xfffffffd
	.align		4
        /*0018*/ 	.word	0x00000000
	.align		4
        /*001c*/ 	.word	0xfffffffc


//--------------------- .text._Z3vpvPfS_S_        --------------------------
	.section	.text._Z3vpvPfS_S_,"ax",@progbits
	.align	128
        .global         _Z3vpvPfS_S_
        .type           _Z3vpvPfS_S_,@function
        .size           _Z3vpvPfS_S_,(.L_x_1 - _Z3vpvPfS_S_)
        .other          _Z3vpvPfS_S_,@"STO_CUDA_ENTRY STV_DEFAULT"
_Z3vpvPfS_S_:
.text._Z3vpvPfS_S_:
[----:B------:R-:W-:Y:S01]  /*0000*/  LDC R1, c[0x0][0x37c] ;  /* 0x0000df00ff017b82 */ /* 0x000fe20000000800 */
[----:B------:R-:W0:Y:S07]  /*0010*/  S2R R9, SR_TID.X ;  /* 0x0000000000097919 */ /* 0x000e2e0000002100 */
[----:B------:R-:W0:Y:S08]  /*0020*/  S2UR UR4, SR_CTAID.X ;  /* 0x00000000000479c3 */ /* 0x000e300000002500 */
[----:B------:R-:W0:Y:S02]  /*0030*/  LDC R0, c[0x0][0x360] ;  /* 0x0000d800ff007b82 */ /* 0x000e240000000800 */
[----:B0-----:R-:W-:-:S05]  /*0040*/  IMAD R9, R0, UR4, R9 ;  /* 0x0000000400097c24 */ /* 0x001fca000f8e0209 */
[----:B------:R-:W-:-:S13]  /*0050*/  ISETP.GT.AND P0, PT, R9, 0x3, PT ;  /* 0x000000030900780c */ /* 0x000fda0003f04270 */
[----:B------:R-:W-:Y:S05]  /*0060*/  @P0 EXIT ;  /* 0x000000000000094d */ /* 0x000fea0003800000 */
[----:B------:R-:W0:Y:S01]  /*0070*/  LDC.64 R2, c[0x0][0x380] ;  /* 0x0000e000ff027b82 */ /* 0x000e220000000a00 */
[----:B------:R-:W1:Y:S07]  /*0080*/  LDCU.64 UR4, c[0x0][0x358] ;  /* 0x00006b00ff0477ac */ /* 0x000e6e0008000a00 */
[----:B------:R-:W2:Y:S08]  /*0090*/  LDC.64 R4, c[0x0][0x388] ;  /* 0x0000e200ff047b82 */ /* 0x000eb00000000a00 */
[----:B------:R-:W3:Y:S01]  /*00a0*/  LDC.64 R6, c[0x0][0x390] ;  /* 0x0000e400ff067b82 */ /* 0x000ee20000000a00 */
[----:B0-----:R-:W-:-:S06]  /*00b0*/  IMAD.WIDE R2, R9, 0x4, R2 ;  /* 0x0000000409027825 */ /* 0x001fcc00078e0202 */
[----:B-1----:R-:W4:Y:S01]  /*00c0*/  LDG.E R2, desc[UR4][R2.64] ;  /* 0x0000000402027981 */ /* 0x002f22000c1e1900 */
[----:B--2---:R-:W-:-:S06]  /*00d0*/  IMAD.WIDE R4, R9, 0x4, R4 ;  /* 0x0000000409047825 */ /* 0x004fcc00078e0204 */
[----:B------:R-:W4:Y:S01]  /*00e0*/  LDG.E R5, desc[UR4][R4.64] ;  /* 0x0000000404057981 */ /* 0x000f22000c1e1900 */
[----:B---3--:R-:W-:-:S04]  /*00f0*/  IMAD.WIDE R6, R9, 0x4, R6 ;  /* 0x0000000409067825 */ /* 0x008fc800078e0206 */
[----:B----4-:R-:W-:-:S05]  /*0100*/  FADD R9, R2, R5 ;  /* 0x0000000502097221 */ /* 0x010fca0000000000 */
[----:B------:R-:W-:Y:S01]  /*0110*/  STG.E desc[UR4][R6.64], R9 ;  /* 0x0000000906007986 */ /* 0x000fe2000c101904 */
[----:B------:R-:W-:Y:S05]  /*0120*/  EXIT ;  /* 0x000000000000794d */ /* 0x000fea0003800000 */
.L_x_0:
[----:B------:R-:W-:-:S00]  /*0130*/  BRA `(.L_x_0) ;  /* 0xfffffffc00fc7947 */ /* 0x000fc0000383ffff */
[----:B------:R-:W-:-:S00]  /*0140*/  NOP ;  /* 0x0000000000007918 */ /* 0x000fc00000000000 */
        /* <DEDUP_REMOVED lines=11> */
.L_x_1:


//--------------------- .nv.shared.reserved.0     --------------------------
	.section	.nv.shared.reserved.0,"aw",@nobits
	.weak		__nv_reservedSMEM_offset_0_alias
	.size		__nv_reservedSMEM_offset_0_alias, 0, 64
	.other		__nv_reservedSMEM_offset_0_alias,@"STO_CUDA_RESERVED_SHARED STV_DEFAULT"
__nv_reservedSMEM_offset_0_alias:
	.zero		0
	.zero		64


//--------------------- .nv.constant0._Z3vpvPfS_S_ --------------------------
	.section	.nv.constant0._Z3vpvPfS_S_,"a",@progbits
	.sectionflags	@""
	.align	4
.nv.constant0._Z3vpvPfS_S_:
	.zero		920


//--------------------- SYMBOLS --------------------------

	.type		.nv.reservedSmem.offset0,@object
	.size		.nv.reservedSmem.offset0,0x4
